//
// Generated by NVIDIA NVVM Compiler
//
// Compiler Build ID: CL-36424714
// Cuda compilation tools, release 13.0, V13.0.88
// Based on NVVM 20.0.0
//

.version 9.0
.target sm_100
.address_size 64

	// .globl	_Z12modifyMatrixPiS_ii

.visible .entry _Z12modifyMatrixPiS_ii(
	.param .u64 .ptr .align 1 _Z12modifyMatrixPiS_ii_param_0,
	.param .u64 .ptr .align 1 _Z12modifyMatrixPiS_ii_param_1,
	.param .u32 _Z12modifyMatrixPiS_ii_param_2,
	.param .u32 _Z12modifyMatrixPiS_ii_param_3
)
{
	.reg .pred 	%p<22>;
	.reg .b32 	%r<225>;
	.reg .b64 	%rd<72>;

	ld.param.u64 	%rd9, [_Z12modifyMatrixPiS_ii_param_0];
	ld.param.u64 	%rd10, [_Z12modifyMatrixPiS_ii_param_1];
	ld.param.u32 	%r67, [_Z12modifyMatrixPiS_ii_param_2];
	ld.param.u32 	%r68, [_Z12modifyMatrixPiS_ii_param_3];
	cvta.to.global.u64 	%rd1, %rd10;
	cvta.to.global.u64 	%rd2, %rd9;
	mov.u32 	%r1, %tid.x;
	mov.u32 	%r2, %tid.y;
	setp.ge.s32 	%p1, %r1, %r67;
	setp.ge.s32 	%p2, %r2, %r68;
	or.pred  	%p3, %p1, %p2;
	@%p3 bra 	$L__BB0_28;
	mul.lo.s32 	%r3, %r68, %r1;
	add.s32 	%r4, %r3, %r2;
	mul.wide.u32 	%rd11, %r4, 4;
	add.s64 	%rd12, %rd2, %rd11;
	ld.global.u32 	%r69, [%rd12];
	and.b32  	%r70, %r69, 1;
	setp.eq.b32 	%p4, %r70, 1;
	not.pred 	%p5, %p4;
	@%p5 bra 	$L__BB0_15;
	and.b32  	%r5, %r67, 15;
	setp.lt.u32 	%p6, %r67, 16;
	mov.b32 	%r213, 0;
	mov.u32 	%r224, %r213;
	@%p6 bra 	$L__BB0_5;
	and.b32  	%r213, %r67, 2147483632;
	neg.s32 	%r210, %r213;
	shl.b32 	%r8, %r68, 4;
	mov.b32 	%r224, 0;
	mul.wide.s32 	%rd15, %r68, 4;
	mov.u32 	%r209, %r2;
$L__BB0_4:
	.pragma "nounroll";
	mul.wide.s32 	%rd13, %r209, 4;
	add.s64 	%rd14, %rd2, %rd13;
	ld.global.u32 	%r74, [%rd14];
	add.s32 	%r75, %r74, %r224;
	add.s64 	%rd16, %rd14, %rd15;
	ld.global.u32 	%r76, [%rd16];
	add.s32 	%r77, %r76, %r75;
	add.s64 	%rd17, %rd16, %rd15;
	ld.global.u32 	%r78, [%rd17];
	add.s32 	%r79, %r78, %r77;
	add.s64 	%rd18, %rd17, %rd15;
	ld.global.u32 	%r80, [%rd18];
	add.s32 	%r81, %r80, %r79;
	add.s64 	%rd19, %rd18, %rd15;
	ld.global.u32 	%r82, [%rd19];
	add.s32 	%r83, %r82, %r81;
	add.s64 	%rd20, %rd19, %rd15;
	ld.global.u32 	%r84, [%rd20];
	add.s32 	%r85, %r84, %r83;
	add.s64 	%rd21, %rd20, %rd15;
	ld.global.u32 	%r86, [%rd21];
	add.s32 	%r87, %r86, %r85;
	add.s64 	%rd22, %rd21, %rd15;
	ld.global.u32 	%r88, [%rd22];
	add.s32 	%r89, %r88, %r87;
	add.s64 	%rd23, %rd22, %rd15;
	ld.global.u32 	%r90, [%rd23];
	add.s32 	%r91, %r90, %r89;
	add.s64 	%rd24, %rd23, %rd15;
	ld.global.u32 	%r92, [%rd24];
	add.s32 	%r93, %r92, %r91;
	add.s64 	%rd25, %rd24, %rd15;
	ld.global.u32 	%r94, [%rd25];
	add.s32 	%r95, %r94, %r93;
	add.s64 	%rd26, %rd25, %rd15;
	ld.global.u32 	%r96, [%rd26];
	add.s32 	%r97, %r96, %r95;
	add.s64 	%rd27, %rd26, %rd15;
	ld.global.u32 	%r98, [%rd27];
	add.s32 	%r99, %r98, %r97;
	add.s64 	%rd28, %rd27, %rd15;
	ld.global.u32 	%r100, [%rd28];
	add.s32 	%r101, %r100, %r99;
	add.s64 	%rd29, %rd28, %rd15;
	ld.global.u32 	%r102, [%rd29];
	add.s32 	%r103, %r102, %r101;
	add.s64 	%rd30, %rd29, %rd15;
	ld.global.u32 	%r104, [%rd30];
	add.s32 	%r224, %r104, %r103;
	add.s32 	%r210, %r210, 16;
	add.s32 	%r209, %r209, %r8;
	setp.ne.s32 	%p7, %r210, 0;
	@%p7 bra 	$L__BB0_4;
$L__BB0_5:
	setp.eq.s32 	%p8, %r5, 0;
	@%p8 bra 	$L__BB0_14;
	and.b32  	%r46, %r67, 7;
	setp.lt.u32 	%p9, %r5, 8;
	@%p9 bra 	$L__BB0_8;
	mad.lo.s32 	%r106, %r213, %r68, %r2;
	mul.wide.s32 	%rd31, %r106, 4;
	add.s64 	%rd32, %rd2, %rd31;
	ld.global.u32 	%r107, [%rd32];
	add.s32 	%r108, %r107, %r224;
	mul.wide.s32 	%rd33, %r68, 4;
	add.s64 	%rd34, %rd32, %rd33;
	ld.global.u32 	%r109, [%rd34];
	add.s32 	%r110, %r109, %r108;
	add.s64 	%rd35, %rd34, %rd33;
	ld.global.u32 	%r111, [%rd35];
	add.s32 	%r112, %r111, %r110;
	add.s64 	%rd36, %rd35, %rd33;
	ld.global.u32 	%r113, [%rd36];
	add.s32 	%r114, %r113, %r112;
	add.s64 	%rd37, %rd36, %rd33;
	ld.global.u32 	%r115, [%rd37];
	add.s32 	%r116, %r115, %r114;
	add.s64 	%rd38, %rd37, %rd33;
	ld.global.u32 	%r117, [%rd38];
	add.s32 	%r118, %r117, %r116;
	add.s64 	%rd39, %rd38, %rd33;
	ld.global.u32 	%r119, [%rd39];
	add.s32 	%r120, %r119, %r118;
	add.s64 	%rd40, %rd39, %rd33;
	ld.global.u32 	%r121, [%rd40];
	add.s32 	%r224, %r121, %r120;
	add.s32 	%r213, %r213, 8;
$L__BB0_8:
	setp.eq.s32 	%p10, %r46, 0;
	@%p10 bra 	$L__BB0_14;
	and.b32  	%r52, %r67, 3;
	setp.lt.u32 	%p11, %r46, 4;
	@%p11 bra 	$L__BB0_11;
	mad.lo.s32 	%r123, %r213, %r68, %r2;
	mul.wide.s32 	%rd41, %r123, 4;
	add.s64 	%rd42, %rd2, %rd41;
	ld.global.u32 	%r124, [%rd42];
	add.s32 	%r125, %r124, %r224;
	mul.wide.s32 	%rd43, %r68, 4;
	add.s64 	%rd44, %rd42, %rd43;
	ld.global.u32 	%r126, [%rd44];
	add.s32 	%r127, %r126, %r125;
	add.s64 	%rd45, %rd44, %rd43;
	ld.global.u32 	%r128, [%rd45];
	add.s32 	%r129, %r128, %r127;
	add.s64 	%rd46, %rd45, %rd43;
	ld.global.u32 	%r130, [%rd46];
	add.s32 	%r224, %r130, %r129;
	add.s32 	%r213, %r213, 4;
$L__BB0_11:
	setp.eq.s32 	%p12, %r52, 0;
	@%p12 bra 	$L__BB0_14;
	mad.lo.s32 	%r222, %r213, %r68, %r2;
	neg.s32 	%r221, %r52;
$L__BB0_13:
	.pragma "nounroll";
	mul.wide.s32 	%rd47, %r222, 4;
	add.s64 	%rd48, %rd2, %rd47;
	ld.global.u32 	%r131, [%rd48];
	add.s32 	%r224, %r131, %r224;
	add.s32 	%r222, %r222, %r68;
	add.s32 	%r221, %r221, 1;
	setp.ne.s32 	%p13, %r221, 0;
	@%p13 bra 	$L__BB0_13;
$L__BB0_14:
	add.s64 	%rd50, %rd1, %rd11;
	st.global.u32 	[%rd50], %r224;
	bra.uni 	$L__BB0_28;
$L__BB0_15:
	add.s32 	%r134, %r68, -1;
	and.b32  	%r9, %r68, 15;
	setp.lt.u32 	%p14, %r134, 15;
	mov.b32 	%r201, 0;
	mov.u32 	%r208, %r201;
	@%p14 bra 	$L__BB0_18;
	and.b32  	%r201, %r68, 2147483632;
	neg.s32 	%r195, %r201;
	mul.wide.u32 	%rd51, %r3, 4;
	add.s64 	%rd52, %rd51, %rd2;
	add.s64 	%rd70, %rd52, 32;
	mov.b32 	%r208, 0;
$L__BB0_17:
	.pragma "nounroll";
	ld.global.u32 	%r136, [%rd70+-32];
	add.s32 	%r137, %r136, %r208;
	ld.global.u32 	%r138, [%rd70+-28];
	add.s32 	%r139, %r138, %r137;
	ld.global.u32 	%r140, [%rd70+-24];
	add.s32 	%r141, %r140, %r139;
	ld.global.u32 	%r142, [%rd70+-20];
	add.s32 	%r143, %r142, %r141;
	ld.global.u32 	%r144, [%rd70+-16];
	add.s32 	%r145, %r144, %r143;
	ld.global.u32 	%r146, [%rd70+-12];
	add.s32 	%r147, %r146, %r145;
	ld.global.u32 	%r148, [%rd70+-8];
	add.s32 	%r149, %r148, %r147;
	ld.global.u32 	%r150, [%rd70+-4];
	add.s32 	%r151, %r150, %r149;
	ld.global.u32 	%r152, [%rd70];
	add.s32 	%r153, %r152, %r151;
	ld.global.u32 	%r154, [%rd70+4];
	add.s32 	%r155, %r154, %r153;
	ld.global.u32 	%r156, [%rd70+8];
	add.s32 	%r157, %r156, %r155;
	ld.global.u32 	%r158, [%rd70+12];
	add.s32 	%r159, %r158, %r157;
	ld.global.u32 	%r160, [%rd70+16];
	add.s32 	%r161, %r160, %r159;
	ld.global.u32 	%r162, [%rd70+20];
	add.s32 	%r163, %r162, %r161;
	ld.global.u32 	%r164, [%rd70+24];
	add.s32 	%r165, %r164, %r163;
	ld.global.u32 	%r166, [%rd70+28];
	add.s32 	%r208, %r166, %r165;
	add.s32 	%r195, %r195, 16;
	add.s64 	%rd70, %rd70, 64;
	setp.ne.s32 	%p15, %r195, 0;
	@%p15 bra 	$L__BB0_17;
$L__BB0_18:
	setp.eq.s32 	%p16, %r9, 0;
	@%p16 bra 	$L__BB0_27;
	and.b32  	%r19, %r68, 7;
	setp.lt.u32 	%p17, %r9, 8;
	@%p17 bra 	$L__BB0_21;
	add.s32 	%r168, %r201, %r3;
	mul.wide.u32 	%rd53, %r168, 4;
	add.s64 	%rd54, %rd2, %rd53;
	ld.global.u32 	%r169, [%rd54];
	add.s32 	%r170, %r169, %r208;
	cvt.u64.u32 	%rd55, %r3;
	cvt.u64.u32 	%rd56, %r201;
	add.s64 	%rd57, %rd56, %rd55;
	shl.b64 	%rd58, %rd57, 2;
	add.s64 	%rd59, %rd2, %rd58;
	ld.global.u32 	%r171, [%rd59+4];
	add.s32 	%r172, %r171, %r170;
	ld.global.u32 	%r173, [%rd59+8];
	add.s32 	%r174, %r173, %r172;
	ld.global.u32 	%r175, [%rd59+12];
	add.s32 	%r176, %r175, %r174;
	ld.global.u32 	%r177, [%rd59+16];
	add.s32 	%r178, %r177, %r176;
	ld.global.u32 	%r179, [%rd59+20];
	add.s32 	%r180, %r179, %r178;
	ld.global.u32 	%r181, [%rd59+24];
	add.s32 	%r182, %r181, %r180;
	ld.global.u32 	%r183, [%rd59+28];
	add.s32 	%r208, %r183, %r182;
	add.s32 	%r201, %r201, 8;
$L__BB0_21:
	setp.eq.s32 	%p18, %r19, 0;
	@%p18 bra 	$L__BB0_27;
	and.b32  	%r25, %r68, 3;
	setp.lt.u32 	%p19, %r19, 4;
	@%p19 bra 	$L__BB0_24;
	add.s32 	%r185, %r201, %r3;
	mul.wide.u32 	%rd60, %r185, 4;
	add.s64 	%rd61, %rd2, %rd60;
	ld.global.u32 	%r186, [%rd61];
	add.s32 	%r187, %r186, %r208;
	cvt.u64.u32 	%rd62, %r3;
	cvt.u64.u32 	%rd63, %r201;
	add.s64 	%rd64, %rd63, %rd62;
	shl.b64 	%rd65, %rd64, 2;
	add.s64 	%rd66, %rd2, %rd65;
	ld.global.u32 	%r188, [%rd66+4];
	add.s32 	%r189, %r188, %r187;
	ld.global.u32 	%r190, [%rd66+8];
	add.s32 	%r191, %r190, %r189;
	ld.global.u32 	%r192, [%rd66+12];
	add.s32 	%r208, %r192, %r191;
	add.s32 	%r201, %r201, 4;
$L__BB0_24:
	setp.eq.s32 	%p20, %r25, 0;
	@%p20 bra 	$L__BB0_27;
	add.s32 	%r193, %r201, %r3;
	mul.wide.u32 	%rd67, %r193, 4;
	add.s64 	%rd71, %rd2, %rd67;
	neg.s32 	%r206, %r25;
$L__BB0_26:
	.pragma "nounroll";
	ld.global.u32 	%r194, [%rd71];
	add.s32 	%r208, %r194, %r208;
	add.s64 	%rd71, %rd71, 4;
	add.s32 	%r206, %r206, 1;
	setp.ne.s32 	%p21, %r206, 0;
	@%p21 bra 	$L__BB0_26;
$L__BB0_27:
	add.s64 	%rd69, %rd1, %rd11;
	st.global.u32 	[%rd69], %r208;
$L__BB0_28:
	ret;

}


// ===== COMPILED SASS (sm_100) =====

	.target	sm_100

	.elftype	@"ET_EXEC"


//--------------------- .note.nv.tkinfo           --------------------------
	.section	.note.nv.tkinfo,"",@"SHT_NOTE"
	.sectionflags	@"SHF_NOTE_NV_TKINFO"
	.tkinfo
        /*0018*/ 	.word	0x00000002
        /*0030*/ 	.string	""
        /*0030*/ 	.string	"ptxas"
        /*0030*/ 	.string	"Cuda compilation tools, release 13.0, V13.0.88"
        /*0030*/ 	.string	"Build cuda_13.0.r13.0/compiler.36424714_0"
        /*0030*/ 	.string	"-arch sm_100 -m 64 "



//--------------------- .note.nv.cuinfo           --------------------------
	.section	.note.nv.cuinfo,"",@"SHT_NOTE"
	.sectionflags	@"SHF_NOTE_NV_CUINFO"
        /*0018*/ 	.short	0x0002
        /*001a*/ 	.short	0x0064
        /*001c*/ 	.short	0x0082
	.zero		2


//--------------------- .nv.info                  --------------------------
	.section	.nv.info,"",@"SHT_CUDA_INFO"
	.align	4


	//----- nvinfo : EIATTR_REGCOUNT
	.align		4
        /*0000*/ 	.byte	0x04, 0x2f
        /*0002*/ 	.short	(.L_1 - .L_0)
	.align		4
.L_0:
        /*0004*/ 	.word	index@(_Z12modifyMatrixPiS_ii)
        /*0008*/ 	.word	0x00000020


	//----- nvinfo : EIATTR_FRAME_SIZE
	.align		4
.L_1:
        /*000c*/ 	.byte	0x04, 0x11
        /*000e*/ 	.short	(.L_3 - .L_2)
	.align		4
.L_2:
        /*0010*/ 	.word	index@(_Z12modifyMatrixPiS_ii)
        /*0014*/ 	.word	0x00000000


	//----- nvinfo : EIATTR_MIN_STACK_SIZE
	.align		4
.L_3:
        /*0018*/ 	.byte	0x04, 0x12
        /*001a*/ 	.short	(.L_5 - .L_4)
	.align		4
.L_4:
        /*001c*/ 	.word	index@(_Z12modifyMatrixPiS_ii)
        /*0020*/ 	.word	0x00000000
.L_5:


//--------------------- .nv.compat                --------------------------
	.section	.nv.compat,"",@"SHT_CUDA_COMPAT_INFO"
	.align	4
        /*0000*/ 	.byte	0x02, 0x09, 0x00, 0x00, 0x02, 0x02, 0x01, 0x00, 0x02, 0x05, 0x05, 0x00, 0x03, 0x07, 0x01, 0x01
        /*0010*/ 	.byte	0x02, 0x03, 0x00, 0x00, 0x02, 0x06, 0x01, 0x00, 0x04, 0x0b, 0x08, 0x00, 0x09, 0x00, 0x00, 0x00
        /*0020*/ 	.byte	0x00, 0x00, 0x00, 0x00


//--------------------- .nv.info._Z12modifyMatrixPiS_ii --------------------------
	.section	.nv.info._Z12modifyMatrixPiS_ii,"",@"SHT_CUDA_INFO"
	.sectionflags	@""
	.align	4


	//----- nvinfo : EIATTR_CUDA_API_VERSION
	.align		4
        /*0000*/ 	.byte	0x04, 0x37
        /*0002*/ 	.short	(.L_7 - .L_6)
.L_6:
        /*0004*/ 	.word	0x00000082


	//----- nvinfo : EIATTR_KPARAM_INFO
	.align		4
.L_7:
        /*0008*/ 	.byte	0x04, 0x17
        /*000a*/ 	.short	(.L_9 - .L_8)
.L_8:
        /*000c*/ 	.word	0x00000000
        /*0010*/ 	.short	0x0003
        /*0012*/ 	.short	0x0014
        /*0014*/ 	.byte	0x00, 0xf0, 0x11, 0x00


	//----- nvinfo : EIATTR_KPARAM_INFO
	.align		4
.L_9:
        /*0018*/ 	.byte	0x04, 0x17
        /*001a*/ 	.short	(.L_11 - .L_10)
.L_10:
        /*001c*/ 	.word	0x00000000
        /*0020*/ 	.short	0x0002
        /*0022*/ 	.short	0x0010
        /*0024*/ 	.byte	0x00, 0xf0, 0x11, 0x00


	//----- nvinfo : EIATTR_KPARAM_INFO
	.align		4
.L_11:
        /*0028*/ 	.byte	0x04, 0x17
        /*002a*/ 	.short	(.L_13 - .L_12)
.L_12:
        /*002c*/ 	.word	0x00000000
        /*0030*/ 	.short	0x0001
        /*0032*/ 	.short	0x0008
        /*0034*/ 	.byte	0x00, 0xf5, 0x21, 0x00


	//----- nvinfo : EIATTR_KPARAM_INFO
	.align		4
.L_13:
        /*0038*/ 	.byte	0x04, 0x17
        /*003a*/ 	.short	(.L_15 - .L_14)
.L_14:
        /*003c*/ 	.word	0x00000000
        /*0040*/ 	.short	0x0000
        /*0042*/ 	.short	0x0000
        /*0044*/ 	.byte	0x00, 0xf5, 0x21, 0x00


	//----- nvinfo : EIATTR_SPARSE_MMA_MASK
	.align		4
.L_15:
        /*0048*/ 	.byte	0x03, 0x50
        /*004a*/ 	.short	0x0000


	//----- nvinfo : EIATTR_MAXREG_COUNT
	.align		4
        /*004c*/ 	.byte	0x03, 0x1b
        /*004e*/ 	.short	0x00ff


	//----- nvinfo : EIATTR_MERCURY_ISA_VERSION
	.align		4
        /*0050*/ 	.byte	0x03, 0x5f
        /*0052*/ 	.short	0x0101


	//----- nvinfo : EIATTR_VRC_CTA_INIT_COUNT
	.align		4
        /*0054*/ 	.byte	0x02, 0x4a
	.zero		1
	.zero		1


	//----- nvinfo : EIATTR_EXIT_INSTR_OFFSETS
	.align		4
        /*0058*/ 	.byte	0x04, 0x1c
        /*005a*/ 	.short	(.L_17 - .L_16)


	//   ....[0]....
.L_16:
        /*005c*/ 	.word	0x00000060


	//   ....[1]....
        /*0060*/ 	.word	0x000007f0


	//   ....[2]....
        /*0064*/ 	.word	0x00000e80


	//----- nvinfo : EIATTR_CRS_STACK_SIZE
	.align		4
.L_17:
        /*0068*/ 	.byte	0x04, 0x1e
        /*006a*/ 	.short	(.L_19 - .L_18)
.L_18:
        /*006c*/ 	.word	0x00000000


	//----- nvinfo : EIATTR_CBANK_PARAM_SIZE
	.align		4
.L_19:
        /*0070*/ 	.byte	0x03, 0x19
        /*0072*/ 	.short	0x0018


	//----- nvinfo : EIATTR_PARAM_CBANK
	.align		4
        /*0074*/ 	.byte	0x04, 0x0a
        /*0076*/ 	.short	(.L_21 - .L_20)
	.align		4
.L_20:
        /*0078*/ 	.word	index@(.nv.constant0._Z12modifyMatrixPiS_ii)
        /*007c*/ 	.short	0x0380
        /*007e*/ 	.short	0x0018


	//----- nvinfo : EIATTR_SW_WAR
	.align		4
.L_21:
        /*0080*/ 	.byte	0x04, 0x36
        /*0082*/ 	.short	(.L_23 - .L_22)
.L_22:
        /*0084*/ 	.word	0x00000008
.L_23:


//--------------------- .nv.callgraph             --------------------------
	.section	.nv.callgraph,"",@"SHT_CUDA_CALLGRAPH"
	.align	4
	.sectionentsize	8
	.align		4
        /*0000*/ 	.word	0x00000000
	.align		4
        /*0004*/ 	.word	0xffffffff
	.align		4
        /*0008*/ 	.word	0x00000000
	.align		4
        /*000c*/ 	.word	0xfffffffe
	.align		4
        /*0010*/ 	.word	0x00000000
	.align		4
        /*0014*/ 	.word	0xfffffffd
	.align		4
        /*0018*/ 	.word	0x00000000
	.align		4
        /*001c*/ 	.word	0xfffffffc


//--------------------- .text._Z12modifyMatrixPiS_ii --------------------------
	.section	.text._Z12modifyMatrixPiS_ii,"ax",@progbits
	.align	128
        .global         _Z12modifyMatrixPiS_ii
        .type           _Z12modifyMatrixPiS_ii,@function
        .size           _Z12modifyMatrixPiS_ii,(.L_x_14 - _Z12modifyMatrixPiS_ii)
        .other          _Z12modifyMatrixPiS_ii,@"STO_CUDA_ENTRY STV_DEFAULT"
_Z12modifyMatrixPiS_ii:
.text._Z12modifyMatrixPiS_ii:
[----:B------:R-:W-:Y:S01]  /*0000*/  LDC R1, c[0x0][0x37c] ;  /* 0x0000df00ff017b82 */ /* 0x000fe20000000800 */
[----:B------:R-:W0:Y:S07]  /*0010*/  S2R R0, SR_TID.Y ;  /* 0x0000000000007919 */ /* 0x000e2e0000002200 */
[----:B------:R-:W0:Y:S01]  /*0020*/  LDC.64 R10, c[0x0][0x390] ;  /* 0x0000e400ff0a7b82 */ /* 0x000e220000000a00 */
[----:B------:R-:W1:Y:S01]  /*0030*/  S2R R3, SR_TID.X ;  /* 0x0000000000037919 */ /* 0x000e620000002100 */
[----:B0-----:R-:W-:-:S04]  /*0040*/  ISETP.GE.AND P0, PT, R0, R11, PT ;  /* 0x0000000b0000720c */ /* 0x001fc80003f06270 */
[----:B-1----:R-:W-:-:S13]  /*0050*/  ISETP.GE.OR P0, PT, R3, R10, P0 ;  /* 0x0000000a0300720c */ /* 0x002fda0000706670 */
[----:B------:R-:W-:Y:S05]  /*0060*/  @P0 EXIT ;  /* 0x000000000000094d */ /* 0x000fea0003800000 */
[----:B------:R-:W0:Y:S01]  /*0070*/  LDC.64 R12, c[0x0][0x380] ;  /* 0x0000e000ff0c7b82 */ /* 0x000e220000000a00 */
[----:B------:R-:W1:Y:S01]  /*0080*/  LDCU.64 UR4, c[0x0][0x358] ;  /* 0x00006b00ff0477ac */ /* 0x000e620008000a00 */
[----:B------:R-:W-:-:S04]  /*0090*/  IMAD R3, R3, R11, RZ ;  /* 0x0000000b03037224 */ /* 0x000fc800078e02ff */
[----:B------:R-:W-:-:S04]  /*00a0*/  IMAD.IADD R2, R3, 0x1, R0 ;  /* 0x0000000103027824 */ /* 0x000fc800078e0200 */
[----:B0-----:R-:W-:-:S06]  /*00b0*/  IMAD.WIDE.U32 R4, R2, 0x4, R12 ;  /* 0x0000000402047825 */ /* 0x001fcc00078e000c */
[----:B-1----:R-:W2:Y:S02]  /*00c0*/  LDG.E R4, desc[UR4][R4.64] ;  /* 0x0000000404047981 */ /* 0x002ea4000c1e1900 */
[----:B--2---:R-:W-:-:S04]  /*00d0*/  LOP3.LUT R6, R4, 0x1, RZ, 0xc0, !PT ;  /* 0x0000000104067812 */ /* 0x004fc800078ec0ff */
[----:B------:R-:W-:-:S13]  /*00e0*/  ISETP.NE.U32.AND P0, PT, R6, 0x1, PT ;  /* 0x000000010600780c */ /* 0x000fda0003f05070 */
[----:B------:R-:W-:Y:S05]  /*00f0*/  @P0 BRA `(.L_x_0) ;  /* 0x0000000400c00947 */ /* 0x000fea0003800000 */
[C---:B------:R-:W-:Y:S01]  /*0100*/  ISETP.GE.U32.AND P0, PT, R10.reuse, 0x10, PT ;  /* 0x000000100a00780c */ /* 0x040fe20003f06070 */
[----:B------:R-:W-:Y:S01]  /*0110*/  IMAD.MOV.U32 R4, RZ, RZ, RZ ;  /* 0x000000ffff047224 */ /* 0x000fe200078e00ff */
[----:B------:R-:W-:Y:S01]  /*0120*/  LOP3.LUT R3, R10, 0xf, RZ, 0xc0, !PT ;  /* 0x0000000f0a037812 */ /* 0x000fe200078ec0ff */
[----:B------:R-:W-:-:S03]  /*0130*/  IMAD.MOV.U32 R7, RZ, RZ, RZ ;  /* 0x000000ffff077224 */ /* 0x000fc600078e00ff */
[----:B------:R-:W-:-:S07]  /*0140*/  ISETP.NE.AND P1, PT, R3, RZ, PT ;  /* 0x000000ff0300720c */ /* 0x000fce0003f25270 */
[----:B------:R-:W-:Y:S06]  /*0150*/  @!P0 BRA `(.L_x_1) ;  /* 0x0000000000c08947 */ /* 0x000fec0003800000 */
[----:B------:R-:W-:Y:S01]  /*0160*/  LOP3.LUT R4, R10, 0x7ffffff0, RZ, 0xc0, !PT ;  /* 0x7ffffff00a047812 */ /* 0x000fe200078ec0ff */
[----:B------:R-:W-:Y:S02]  /*0170*/  IMAD.MOV.U32 R7, RZ, RZ, RZ ;  /* 0x000000ffff077224 */ /* 0x000fe400078e00ff */
[----:B------:R-:W-:Y:S01]  /*0180*/  IMAD.MOV.U32 R6, RZ, RZ, R0 ;  /* 0x000000ffff067224 */ /* 0x000fe200078e0000 */
[----:B------:R-:W-:-:S07]  /*0190*/  IADD3 R5, PT, PT, -R4, RZ, RZ ;  /* 0x000000ff04057210 */ /* 0x000fce0007ffe1ff */
.L_x_2:
[----:B------:R-:W-:-:S04]  /*01a0*/  IMAD.WIDE R16, R6, 0x4, R12 ;  /* 0x0000000406107825 */ /* 0x000fc800078e020c */
[C---:B------:R-:W-:Y:S02]  /*01b0*/  IMAD.WIDE R18, R11.reuse, 0x4, R16 ;  /* 0x000000040b127825 */ /* 0x040fe400078e0210 */
[----:B------:R-:W2:Y:S04]  /*01c0*/  LDG.E R16, desc[UR4][R16.64] ;  /* 0x0000000410107981 */ /* 0x000ea8000c1e1900 */
[----:B------:R-:W2:Y:S01]  /*01d0*/  LDG.E R22, desc[UR4][R18.64] ;  /* 0x0000000412167981 */ /* 0x000ea2000c1e1900 */
[----:B------:R-:W-:-:S04]  /*01e0*/  IMAD.WIDE R8, R11, 0x4, R18 ;  /* 0x000000040b087825 */ /* 0x000fc800078e0212 */
[C---:B------:R-:W-:Y:S02]  /*01f0*/  IMAD.WIDE R28, R11.reuse, 0x4, R8 ;  /* 0x000000040b1c7825 */ /* 0x040fe400078e0208 */
[----:B------:R-:W3:Y:S02]  /*0200*/  LDG.E R8, desc[UR4][R8.64] ;  /* 0x0000000408087981 */ /* 0x000ee4000c1e1900 */
[C---:B------:R-:W-:Y:S02]  /*0210*/  IMAD.WIDE R26, R11.reuse, 0x4, R28 ;  /* 0x000000040b1a7825 */ /* 0x040fe400078e021c */
[----:B------:R-:W3:Y:S02]  /*0220*/  LDG.E R28, desc[UR4][R28.64] ;  /* 0x000000041c1c7981 */ /* 0x000ee4000c1e1900 */
[C---:B------:R-:W-:Y:S02]  /*0230*/  IMAD.WIDE R14, R11.reuse, 0x4, R26 ;  /* 0x000000040b0e7825 */ /* 0x040fe400078e021a */
[----:B------:R-:W4:Y:S02]  /*0240*/  LDG.E R27, desc[UR4][R26.64] ;  /* 0x000000041a1b7981 */ /* 0x000f24000c1e1900 */
[----:B------:R-:W-:-:S04]  /*0250*/  IMAD.WIDE R24, R11, 0x4, R14 ;  /* 0x000000040b187825 */ /* 0x000fc800078e020e */
[C---:B------:R-:W-:Y:S01]  /*0260*/  IMAD.WIDE R20, R11.reuse, 0x4, R24 ;  /* 0x000000040b147825 */ /* 0x040fe200078e0218 */
[----:B------:R0:W4:Y:S04]  /*0270*/  LDG.E R26, desc[UR4][R14.64] ;  /* 0x000000040e1a7981 */ /* 0x000128000c1e1900 */
[----:B------:R-:W5:Y:S04]  /*0280*/  LDG.E R25, desc[UR4][R24.64] ;  /* 0x0000000418197981 */ /* 0x000f68000c1e1900 */
[----:B------:R1:W5:Y:S01]  /*0290*/  LDG.E R24, desc[UR4][R20.64] ;  /* 0x0000000414187981 */ /* 0x000362000c1e1900 */
[----:B--2---:R-:W-:Y:S01]  /*02a0*/  IADD3 R7, PT, PT, R22, R16, R7 ;  /* 0x0000001016077210 */ /* 0x004fe20007ffe007 */
[----:B------:R-:W-:-:S05]  /*02b0*/  IMAD.WIDE R22, R11, 0x4, R20 ;  /* 0x000000040b167825 */ /* 0x000fca00078e0214 */
[----:B------:R2:W5:Y:S01]  /*02c0*/  LDG.E R9, desc[UR4][R22.64] ;  /* 0x0000000416097981 */ /* 0x000562000c1e1900 */
[----:B------:R-:W-:-:S04]  /*02d0*/  IMAD.WIDE R16, R11, 0x4, R22 ;  /* 0x000000040b107825 */ /* 0x000fc800078e0216 */
[C---:B------:R-:W-:Y:S02]  /*02e0*/  IMAD.WIDE R18, R11.reuse, 0x4, R16 ;  /* 0x000000040b127825 */ /* 0x040fe400078e0210 */
[----:B------:R-:W5:Y:S02]  /*02f0*/  LDG.E R16, desc[UR4][R16.64] ;  /* 0x0000000410107981 */ /* 0x000f64000c1e1900 */
[C---:B0-----:R-:W-:Y:S02]  /*0300*/  IMAD.WIDE R14, R11.reuse, 0x4, R18 ;  /* 0x000000040b0e7825 */ /* 0x041fe400078e0212 */
[----:B------:R-:W5:Y:S02]  /*0310*/  LDG.E R18, desc[UR4][R18.64] ;  /* 0x0000000412127981 */ /* 0x000f64000c1e1900 */
[C---:B-1----:R-:W-:Y:S02]  /*0320*/  IMAD.WIDE R20, R11.reuse, 0x4, R14 ;  /* 0x000000040b147825 */ /* 0x042fe400078e020e */
[----:B------:R0:W5:Y:S04]  /*0330*/  LDG.E R29, desc[UR4][R14.64] ;  /* 0x000000040e1d7981 */ /* 0x000168000c1e1900 */
[----:B------:R1:W5:Y:S01]  /*0340*/  LDG.E R17, desc[UR4][R20.64] ;  /* 0x0000000414117981 */ /* 0x000362000c1e1900 */
[----:B--2---:R-:W-:-:S04]  /*0350*/  IMAD.WIDE R22, R11, 0x4, R20 ;  /* 0x000000040b167825 */ /* 0x004fc800078e0214 */
[C---:B0-----:R-:W-:Y:S02]  /*0360*/  IMAD.WIDE R14, R11.reuse, 0x4, R22 ;  /* 0x000000040b0e7825 */ /* 0x041fe400078e0216 */
[----:B------:R-:W2:Y:S02]  /*0370*/  LDG.E R22, desc[UR4][R22.64] ;  /* 0x0000000416167981 */ /* 0x000ea4000c1e1900 */
[----:B-1----:R-:W-:Y:S02]  /*0380*/  IMAD.WIDE R20, R11, 0x4, R14 ;  /* 0x000000040b147825 */ /* 0x002fe400078e020e */
[----:B------:R-:W2:Y:S04]  /*0390*/  LDG.E R19, desc[UR4][R14.64] ;  /* 0x000000040e137981 */ /* 0x000ea8000c1e1900 */
[----:B------:R-:W2:Y:S01]  /*03a0*/  LDG.E R20, desc[UR4][R20.64] ;  /* 0x0000000414147981 */ /* 0x000ea2000c1e1900 */
[----:B---3--:R-:W-:Y:S01]  /*03b0*/  IADD3 R7, PT, PT, R28, R8, R7 ;  /* 0x000000081c077210 */ /* 0x008fe20007ffe007 */
[----:B------:R-:W-:-:S03]  /*03c0*/  VIADD R5, R5, 0x10 ;  /* 0x0000001005057836 */ /* 0x000fc60000000000 */
[----:B----4-:R-:W-:Y:S02]  /*03d0*/  IADD3 R7, PT, PT, R26, R27, R7 ;  /* 0x0000001b1a077210 */ /* 0x010fe40007ffe007 */
[----:B------:R-:W-:Y:S02]  /*03e0*/  ISETP.NE.AND P0, PT, R5, RZ, PT ;  /* 0x000000ff0500720c */ /* 0x000fe40003f05270 */
[----:B-----5:R-:W-:Y:S01]  /*03f0*/  IADD3 R7, PT, PT, R24, R25, R7 ;  /* 0x0000001918077210 */ /* 0x020fe20007ffe007 */
[----:B------:R-:W-:-:S03]  /*0400*/  IMAD R6, R11, 0x10, R6 ;  /* 0x000000100b067824 */ /* 0x000fc600078e0206 */
[----:B------:R-:W-:-:S04]  /*0410*/  IADD3 R7, PT, PT, R16, R9, R7 ;  /* 0x0000000910077210 */ /* 0x000fc80007ffe007 */
[----:B------:R-:W-:-:S04]  /*0420*/  IADD3 R7, PT, PT, R29, R18, R7 ;  /* 0x000000121d077210 */ /* 0x000fc80007ffe007 */
[----:B--2---:R-:W-:-:S04]  /*0430*/  IADD3 R7, PT, PT, R22, R17, R7 ;  /* 0x0000001116077210 */ /* 0x004fc80007ffe007 */
[----:B------:R-:W-:Y:S01]  /*0440*/  IADD3 R7, PT, PT, R20, R19, R7 ;  /* 0x0000001314077210 */ /* 0x000fe20007ffe007 */
[----:B------:R-:W-:Y:S06]  /*0450*/  @P0 BRA `(.L_x_2) ;  /* 0xfffffffc00500947 */ /* 0x000fec000383ffff */
.L_x_1:
[----:B------:R-:W-:Y:S05]  /*0460*/  @!P1 BRA `(.L_x_3) ;  /* 0x0000000000d49947 */ /* 0x000fea0003800000 */
[----:B------:R-:W-:Y:S02]  /*0470*/  ISETP.GE.U32.AND P0, PT, R3, 0x8, PT ;  /* 0x000000080300780c */ /* 0x000fe40003f06070 */
[----:B------:R-:W-:-:S04]  /*0480*/  LOP3.LUT R5, R10, 0x7, RZ, 0xc0, !PT ;  /* 0x000000070a057812 */ /* 0x000fc800078ec0ff */
[----:B------:R-:W-:-:S07]  /*0490*/  ISETP.NE.AND P1, PT, R5, RZ, PT ;  /* 0x000000ff0500720c */ /* 0x000fce0003f25270 */
[----:B------:R-:W-:Y:S06]  /*04a0*/  @!P0 BRA `(.L_x_4) ;  /* 0x0000000000588947 */ /* 0x000fec0003800000 */
[----:B------:R-:W-:-:S04]  /*04b0*/  IMAD R25, R4, R11, R0 ;  /* 0x0000000b04197224 */ /* 0x000fc800078e0200 */
[----:B------:R-:W-:-:S05]  /*04c0*/  IMAD.WIDE R24, R25, 0x4, R12 ;  /* 0x0000000419187825 */ /* 0x000fca00078e020c */
[----:B------:R-:W2:Y:S01]  /*04d0*/  LDG.E R6, desc[UR4][R24.64] ;  /* 0x0000000418067981 */ /* 0x000ea2000c1e1900 */
[----:B------:R-:W-:-:S04]  /*04e0*/  IMAD.WIDE R26, R11, 0x4, R24 ;  /* 0x000000040b1a7825 */ /* 0x000fc800078e0218 */
[C---:B------:R-:W-:Y:S02]  /*04f0*/  IMAD.WIDE R14, R11.reuse, 0x4, R26 ;  /* 0x000000040b0e7825 */ /* 0x040fe400078e021a */
[----:B------:R-:W2:Y:S02]  /*0500*/  LDG.E R26, desc[UR4][R26.64] ;  /* 0x000000041a1a7981 */ /* 0x000ea4000c1e1900 */
[C---:B------:R-:W-:Y:S02]  /*0510*/  IMAD.WIDE R18, R11.reuse, 0x4, R14 ;  /* 0x000000040b127825 */ /* 0x040fe400078e020e */
[----:B------:R-:W3:Y:S02]  /*0520*/  LDG.E R15, desc[UR4][R14.64] ;  /* 0x000000040e0f7981 */ /* 0x000ee4000c1e1900 */
[C---:B------:R-:W-:Y:S02]  /*0530*/  IMAD.WIDE R16, R11.reuse, 0x4, R18 ;  /* 0x000000040b107825 */ /* 0x040fe400078e0212 */
[----:B------:R-:W3:Y:S02]  /*0540*/  LDG.E R18, desc[UR4][R18.64] ;  /* 0x0000000412127981 */ /* 0x000ee4000c1e1900 */
[----:B------:R-:W-:-:S02]  /*0550*/  IMAD.WIDE R8, R11, 0x4, R16 ;  /* 0x000000040b087825 */ /* 0x000fc400078e0210 */
[----:B------:R-:W4:Y:S02]  /*0560*/  LDG.E R17, desc[UR4][R16.64] ;  /* 0x0000000410117981 */ /* 0x000f24000c1e1900 */
[C---:B------:R-:W-:Y:S02]  /*0570*/  IMAD.WIDE R20, R11.reuse, 0x4, R8 ;  /* 0x000000040b147825 */ /* 0x040fe400078e0208 */
[----:B------:R-:W4:Y:S02]  /*0580*/  LDG.E R8, desc[UR4][R8.64] ;  /* 0x0000000408087981 */ /* 0x000f24000c1e1900 */
[----:B------:R-:W-:Y:S02]  /*0590*/  IMAD.WIDE R22, R11, 0x4, R20 ;  /* 0x000000040b167825 */ /* 0x000fe400078e0214 */
[----:B------:R-:W5:Y:S04]  /*05a0*/  LDG.E R21, desc[UR4][R20.64] ;  /* 0x0000000414157981 */ /* 0x000f68000c1e1900 */
[----:B------:R-:W5:Y:S01]  /*05b0*/  LDG.E R22, desc[UR4][R22.64] ;  /* 0x0000000416167981 */ /* 0x000f62000c1e1900 */
[----:B------:R-:W-:Y:S01]  /*05c0*/  VIADD R4, R4, 0x8 ;  /* 0x0000000804047836 */ /* 0x000fe20000000000 */
[----:B--2---:R-:W-:-:S04]  /*05d0*/  IADD3 R6, PT, PT, R26, R6, R7 ;  /* 0x000000061a067210 */ /* 0x004fc80007ffe007 */
[----:B---3--:R-:W-:-:S04]  /*05e0*/  IADD3 R6, PT, PT, R18, R15, R6 ;  /* 0x0000000f12067210 */ /* 0x008fc80007ffe006 */
[----:B----4-:R-:W-:-:S04]  /*05f0*/  IADD3 R6, PT, PT, R8, R17, R6 ;  /* 0x0000001108067210 */ /* 0x010fc80007ffe006 */
[----:B-----5:R-:W-:-:S07]  /*0600*/  IADD3 R7, PT, PT, R22, R21, R6 ;  /* 0x0000001516077210 */ /* 0x020fce0007ffe006 */
.L_x_4:
[----:B------:R-:W-:Y:S05]  /*0610*/  @!P1 BRA `(.L_x_3) ;  /* 0x0000000000689947 */ /* 0x000fea0003800000 */
[----:B------:R-:W-:Y:S02]  /*0620*/  ISETP.GE.U32.AND P0, PT, R5, 0x4, PT ;  /* 0x000000040500780c */ /* 0x000fe40003f06070 */
[----:B------:R-:W-:-:S04]  /*0630*/  LOP3.LUT R10, R10, 0x3, RZ, 0xc0, !PT ;  /* 0x000000030a0a7812 */ /* 0x000fc800078ec0ff */
[----:B------:R-:W-:-:S07]  /*0640*/  ISETP.NE.AND P1, PT, R10, RZ, PT ;  /* 0x000000ff0a00720c */ /* 0x000fce0003f25270 */
[----:B------:R-:W-:Y:S06]  /*0650*/  @!P0 BRA `(.L_x_5) ;  /* 0x0000000000308947 */ /* 0x000fec0003800000 */
[----:B------:R-:W-:-:S04]  /*0660*/  IMAD R9, R4, R11, R0 ;  /* 0x0000000b04097224 */ /* 0x000fc800078e0200 */
[----:B------:R-:W-:-:S04]  /*0670*/  IMAD.WIDE R8, R9, 0x4, R12 ;  /* 0x0000000409087825 */ /* 0x000fc800078e020c */
[C---:B------:R-:W-:Y:S02]  /*0680*/  IMAD.WIDE R14, R11.reuse, 0x4, R8 ;  /* 0x000000040b0e7825 */ /* 0x040fe400078e0208 */
[----:B------:R-:W2:Y:S02]  /*0690*/  LDG.E R8, desc[UR4][R8.64] ;  /* 0x0000000408087981 */ /* 0x000ea4000c1e1900 */
[C---:B------:R-:W-:Y:S02]  /*06a0*/  IMAD.WIDE R16, R11.reuse, 0x4, R14 ;  /* 0x000000040b107825 */ /* 0x040fe400078e020e */
[----:B------:R-:W2:Y:S02]  /*06b0*/  LDG.E R14, desc[UR4][R14.64] ;  /* 0x000000040e0e7981 */ /* 0x000ea4000c1e1900 */
[----:B------:R-:W-:Y:S02]  /*06c0*/  IMAD.WIDE R18, R11, 0x4, R16 ;  /* 0x000000040b127825 */ /* 0x000fe400078e0210 */
[----:B------:R-:W3:Y:S04]  /*06d0*/  LDG.E R16, desc[UR4][R16.64] ;  /* 0x0000000410107981 */ /* 0x000ee8000c1e1900 */
[----:B------:R-:W3:Y:S01]  /*06e0*/  LDG.E R18, desc[UR4][R18.64] ;  /* 0x0000000412127981 */ /* 0x000ee2000c1e1900 */
[----:B------:R-:W-:Y:S01]  /*06f0*/  VIADD R4, R4, 0x4 ;  /* 0x0000000404047836 */ /* 0x000fe20000000000 */
[----:B--2---:R-:W-:-:S04]  /*0700*/  IADD3 R7, PT, PT, R14, R8, R7 ;  /* 0x000000080e077210 */ /* 0x004fc80007ffe007 */
[----:B---3--:R-:W-:-:S07]  /*0710*/  IADD3 R7, PT, PT, R18, R16, R7 ;  /* 0x0000001012077210 */ /* 0x008fce0007ffe007 */
.L_x_5:
[----:B------:R-:W-:Y:S05]  /*0720*/  @!P1 BRA `(.L_x_3) ;  /* 0x0000000000249947 */ /* 0x000fea0003800000 */
[----:B------:R-:W-:Y:S01]  /*0730*/  IMAD R0, R4, R11, R0 ;  /* 0x0000000b04007224 */ /* 0x000fe200078e0200 */
[----:B------:R-:W-:-:S07]  /*0740*/  IADD3 R10, PT, PT, -R10, RZ, RZ ;  /* 0x000000ff0a0a7210 */ /* 0x000fce0007ffe1ff */
.L_x_6:
[----:B------:R-:W-:-:S06]  /*0750*/  IMAD.WIDE R4, R0, 0x4, R12 ;  /* 0x0000000400047825 */ /* 0x000fcc00078e020c */
[----:B------:R-:W2:Y:S01]  /*0760*/  LDG.E R4, desc[UR4][R4.64] ;  /* 0x0000000404047981 */ /* 0x000ea2000c1e1900 */
[----:B------:R-:W-:Y:S02]  /*0770*/  VIADD R10, R10, 0x1 ;  /* 0x000000010a0a7836 */ /* 0x000fe40000000000 */
[----:B------:R-:W-:-:S03]  /*0780*/  IMAD.IADD R0, R0, 0x1, R11 ;  /* 0x0000000100007824 */ /* 0x000fc600078e020b */
[----:B------:R-:W-:Y:S01]  /*0790*/  ISETP.NE.AND P0, PT, R10, RZ, PT ;  /* 0x000000ff0a00720c */ /* 0x000fe20003f05270 */
[----:B--2---:R-:W-:-:S12]  /*07a0*/  IMAD.IADD R7, R4, 0x1, R7 ;  /* 0x0000000104077824 */ /* 0x004fd800078e0207 */
[----:B------:R-:W-:Y:S05]  /*07b0*/  @P0 BRA `(.L_x_6) ;  /* 0xfffffffc00e40947 */ /* 0x000fea000383ffff */
.L_x_3:
[----:B------:R-:W0:Y:S02]  /*07c0*/  LDC.64 R4, c[0x0][0x388] ;  /* 0x0000e200ff047b82 */ /* 0x000e240000000a00 */
[----:B0-----:R-:W-:-:S05]  /*07d0*/  IMAD.WIDE.U32 R2, R2, 0x4, R4 ;  /* 0x0000000402027825 */ /* 0x001fca00078e0004 */
[----:B------:R-:W-:Y:S01]  /*07e0*/  STG.E desc[UR4][R2.64], R7 ;  /* 0x0000000702007986 */ /* 0x000fe2000c101904 */
[----:B------:R-:W-:Y:S05]  /*07f0*/  EXIT ;  /* 0x000000000000794d */ /* 0x000fea0003800000 */
.L_x_0:
[C---:B------:R-:W-:Y:S01]  /*0800*/  VIADD R0, R11.reuse, 0xffffffff ;  /* 0xffffffff0b007836 */ /* 0x040fe20000000000 */
[----:B------:R-:W-:Y:S01]  /*0810*/  LOP3.LUT R22, R11, 0xf, RZ, 0xc0, !PT ;  /* 0x0000000f0b167812 */ /* 0x000fe200078ec0ff */
[----:B------:R-:W-:-:S03]  /*0820*/  HFMA2 R6, -RZ, RZ, 0, 0 ;  /* 0x00000000ff067431 */ /* 0x000fc600000001ff */
[----:B------:R-:W-:Y:S01]  /*0830*/  ISETP.GE.U32.AND P1, PT, R0, 0xf, PT ;  /* 0x0000000f0000780c */ /* 0x000fe20003f26070 */
[----:B------:R-:W-:Y:S01]  /*0840*/  IMAD.MOV.U32 R0, RZ, RZ, RZ ;  /* 0x000000ffff007224 */ /* 0x000fe200078e00ff */
[----:B------:R-:W-:-:S11]  /*0850*/  ISETP.NE.AND P0, PT, R22, RZ, PT ;  /* 0x000000ff1600720c */ /* 0x000fd60003f05270 */
[----:B------:R-:W-:Y:S05]  /*0860*/  @!P1 BRA `(.L_x_7) ;  /* 0x0000000000949947 */ /* 0x000fea0003800000 */
[----:B------:R-:W-:Y:S01]  /*0870*/  IMAD.WIDE.U32 R4, R3, 0x4, R12 ;  /* 0x0000000403047825 */ /* 0x000fe200078e000c */
[----:B------:R-:W-:-:S03]  /*0880*/  LOP3.LUT R6, R11, 0x7ffffff0, RZ, 0xc0, !PT ;  /* 0x7ffffff00b067812 */ /* 0x000fc600078ec0ff */
[----:B------:R-:W-:Y:S01]  /*0890*/  IMAD.MOV.U32 R0, RZ, RZ, RZ ;  /* 0x000000ffff007224 */ /* 0x000fe200078e00ff */
[----:B------:R-:W-:Y:S01]  /*08a0*/  IADD3 R14, P1, PT, R4, 0x20, RZ ;  /* 0x00000020040e7810 */ /* 0x000fe20007f3e0ff */
[----:B------:R-:W-:-:S04]  /*08b0*/  IMAD.MOV R7, RZ, RZ, -R6 ;  /* 0x000000ffff077224 */ /* 0x000fc800078e0a06 */
[----:B------:R-:W-:-:S08]  /*08c0*/  IMAD.X R15, RZ, RZ, R5, P1 ;  /* 0x000000ffff0f7224 */ /* 0x000fd000008e0605 */
.L_x_8:
[----:B------:R-:W-:Y:S01]  /*08d0*/  MOV R4, R14 ;  /* 0x0000000e00047202 */ /* 0x000fe20000000f00 */
[----:B------:R-:W-:-:S05]  /*08e0*/  IMAD.MOV.U32 R5, RZ, RZ, R15 ;  /* 0x000000ffff057224 */ /* 0x000fca00078e000f */
[----:B------:R-:W2:Y:S04]  /*08f0*/  LDG.E R21, desc[UR4][R4.64+-0x20] ;  /* 0xffffe00404157981 */ /* 0x000ea8000c1e1900 */
[----:B------:R-:W2:Y:S04]  /*0900*/  LDG.E R18, desc[UR4][R4.64+-0x1c] ;  /* 0xffffe40404127981 */ /* 0x000ea8000c1e1900 */
[----:B------:R-:W3:Y:S04]  /*0910*/  LDG.E R23, desc[UR4][R4.64+-0x18] ;  /* 0xffffe80404177981 */ /* 0x000ee8000c1e1900 */
[----:B------:R-:W3:Y:S04]  /*0920*/  LDG.E R20, desc[UR4][R4.64+-0x14] ;  /* 0xffffec0404147981 */ /* 0x000ee8000c1e1900 */
[----:B------:R-:W4:Y:S04]  /*0930*/  LDG.E R25, desc[UR4][R4.64+-0x10] ;  /* 0xfffff00404197981 */ /* 0x000f28000c1e1900 */
[----:B------:R-:W4:Y:S04]  /*0940*/  LDG.E R24, desc[UR4][R4.64+-0xc] ;  /* 0xfffff40404187981 */ /* 0x000f28000c1e1900 */
[----:B------:R-:W5:Y:S04]  /*0950*/  LDG.E R19, desc[UR4][R4.64+-0x8] ;  /* 0xfffff80404137981 */ /* 0x000f68000c1e1900 */
[----:B------:R-:W5:Y:S04]  /*0960*/  LDG.E R16, desc[UR4][R4.64+-0x4] ;  /* 0xfffffc0404107981 */ /* 0x000f68000c1e1900 */
[----:B------:R-:W5:Y:S04]  /*0970*/  LDG.E R17, desc[UR4][R4.64] ;  /* 0x0000000404117981 */ /* 0x000f68000c1e1900 */
[----:B------:R-:W5:Y:S04]  /*0980*/  LDG.E R14, desc[UR4][R4.64+0x4] ;  /* 0x00000404040e7981 */ /* 0x000f68000c1e1900 */
[----:B------:R-:W5:Y:S04]  /*0990*/  LDG.E R15, desc[UR4][R4.64+0x8] ;  /* 0x00000804040f7981 */ /* 0x000f68000c1e1900 */
[----:B------:R-:W5:Y:S04]  /*09a0*/  LDG.E R10, desc[UR4][R4.64+0xc] ;  /* 0x00000c04040a7981 */ /* 0x000f68000c1e1900 */
[----:B------:R-:W5:Y:S04]  /*09b0*/  LDG.E R8, desc[UR4][R4.64+0x10] ;  /* 0x0000100404087981 */ /* 0x000f68000c1e1900 */
[----:B------:R-:W5:Y:S01]  /*09c0*/  LDG.E R9, desc[UR4][R4.64+0x14] ;  /* 0x0000140404097981 */ /* 0x000f62000c1e1900 */
[----:B--2---:R-:W-:-:S03]  /*09d0*/  IADD3 R18, PT, PT, R18, R21, R0 ;  /* 0x0000001512127210 */ /* 0x004fc60007ffe000 */
[----:B------:R-:W2:Y:S04]  /*09e0*/  LDG.E R21, desc[UR4][R4.64+0x18] ;  /* 0x0000180404157981 */ /* 0x000ea8000c1e1900 */
[----:B------:R-:W2:Y:S01]  /*09f0*/  LDG.E R0, desc[UR4][R4.64+0x1c] ;  /* 0x00001c0404007981 */ /* 0x000ea2000c1e1900 */
[----:B------:R-:W-:Y:S01]  /*0a00*/  VIADD R7, R7, 0x10 ;  /* 0x0000001007077836 */ /* 0x000fe20000000000 */
[----:B---3--:R-:W-:-:S04]  /*0a10*/  IADD3 R18, PT, PT, R20, R23, R18 ;  /* 0x0000001714127210 */ /* 0x008fc80007ffe012 */
[----:B------:R-:W-:Y:S02]  /*0a20*/  ISETP.NE.AND P1, PT, R7, RZ, PT ;  /* 0x000000ff0700720c */ /* 0x000fe40003f25270 */
[----:B----4-:R-:W-:-:S04]  /*0a30*/  IADD3 R18, PT, PT, R24, R25, R18 ;  /* 0x0000001918127210 */ /* 0x010fc80007ffe012 */
[----:B-----5:R-:W-:-:S04]  /*0a40*/  IADD3 R16, PT, PT, R16, R19, R18 ;  /* 0x0000001310107210 */ /* 0x020fc80007ffe012 */
[----:B------:R-:W-:-:S04]  /*0a50*/  IADD3 R14, PT, PT, R14, R17, R16 ;  /* 0x000000110e0e7210 */ /* 0x000fc80007ffe010 */
[----:B------:R-:W-:Y:S02]  /*0a60*/  IADD3 R10, PT, PT, R10, R15, R14 ;  /* 0x0000000f0a0a7210 */ /* 0x000fe40007ffe00e */
[----:B------:R-:W-:-:S05]  /*0a70*/  IADD3 R14, P2, PT, R4, 0x40, RZ ;  /* 0x00000040040e7810 */ /* 0x000fca0007f5e0ff */
[----:B------:R-:W-:Y:S01]  /*0a80*/  IMAD.X R15, RZ, RZ, R5, P2 ;  /* 0x000000ffff0f7224 */ /* 0x000fe200010e0605 */
[----:B------:R-:W-:-:S04]  /*0a90*/  IADD3 R8, PT, PT, R9, R8, R10 ;  /* 0x0000000809087210 */ /* 0x000fc80007ffe00a */
[----:B--2---:R-:W-:Y:S01]  /*0aa0*/  IADD3 R0, PT, PT, R0, R21, R8 ;  /* 0x0000001500007210 */ /* 0x004fe20007ffe008 */
[----:B------:R-:W-:Y:S06]  /*0ab0*/  @P1 BRA `(.L_x_8) ;  /* 0xfffffffc00841947 */ /* 0x000fec000383ffff */
.L_x_7:
[----:B------:R-:W-:Y:S05]  /*0ac0*/  @!P0 BRA `(.L_x_9) ;  /* 0x0000000000e08947 */ /* 0x000fea0003800000 */
[----:B------:R-:W-:Y:S02]  /*0ad0*/  ISETP.GE.U32.AND P1, PT, R22, 0x8, PT ;  /* 0x000000081600780c */ /* 0x000fe40003f26070 */
[----:B------:R-:W-:-:S04]  /*0ae0*/  LOP3.LUT R19, R11, 0x7, RZ, 0xc0, !PT ;  /* 0x000000070b137812 */ /* 0x000fc800078ec0ff */
[----:B------:R-:W-:-:S07]  /*0af0*/  ISETP.NE.AND P0, PT, R19, RZ, PT ;  /* 0x000000ff1300720c */ /* 0x000fce0003f05270 */
[----:B------:R-:W-:Y:S06]  /*0b00*/  @!P1 BRA `(.L_x_10) ;  /* 0x0000000000509947 */ /* 0x000fec0003800000 */
[----:B------:R-:W0:Y:S01]  /*0b10*/  LDCU.64 UR6, c[0x0][0x380] ;  /* 0x00007000ff0677ac */ /* 0x000e220008000a00 */
[C---:B------:R-:W-:Y:S01]  /*0b20*/  IADD3 R5, P1, PT, R3.reuse, R6, RZ ;  /* 0x0000000603057210 */ /* 0x040fe20007f3e0ff */
[----:B------:R-:W-:-:S03]  /*0b30*/  IMAD.IADD R9, R3, 0x1, R6 ;  /* 0x0000000103097824 */ /* 0x000fc600078e0206 */
[----:B------:R-:W-:Y:S01]  /*0b40*/  IADD3.X R10, PT, PT, RZ, RZ, RZ, P1, !PT ;  /* 0x000000ffff0a7210 */ /* 0x000fe20000ffe4ff */
[----:B------:R-:W-:-:S06]  /*0b50*/  IMAD.WIDE.U32 R8, R9, 0x4, R12 ;  /* 0x0000000409087825 */ /* 0x000fcc00078e000c */
[----:B------:R-:W2:Y:S01]  /*0b60*/  LDG.E R9, desc[UR4][R8.64] ;  /* 0x0000000408097981 */ /* 0x000ea2000c1e1900 */
[----:B0-----:R-:W-:-:S04]  /*0b70*/  LEA R4, P1, R5, UR6, 0x2 ;  /* 0x0000000605047c11 */ /* 0x001fc8000f8210ff */
[----:B------:R-:W-:-:S05]  /*0b80*/  LEA.HI.X R5, R5, UR7, R10, 0x2, P1 ;  /* 0x0000000705057c11 */ /* 0x000fca00088f140a */
[----:B------:R-:W2:Y:S04]  /*0b90*/  LDG.E R7, desc[UR4][R4.64+0x4] ;  /* 0x0000040404077981 */ /* 0x000ea8000c1e1900 */
[----:B------:R-:W3:Y:S04]  /*0ba0*/  LDG.E R10, desc[UR4][R4.64+0x8] ;  /* 0x00000804040a7981 */ /* 0x000ee8000c1e1900 */
[----:B------:R-:W3:Y:S04]  /*0bb0*/  LDG.E R14, desc[UR4][R4.64+0xc] ;  /* 0x00000c04040e7981 */ /* 0x000ee8000c1e1900 */
[----:B------:R-:W4:Y:S04]  /*0bc0*/  LDG.E R16, desc[UR4][R4.64+0x10] ;  /* 0x0000100404107981 */ /* 0x000f28000c1e1900 */
[----:B------:R-:W4:Y:S04]  /*0bd0*/  LDG.E R15, desc[UR4][R4.64+0x14] ;  /* 0x00001404040f7981 */ /* 0x000f28000c1e1900 */
[----:B------:R-:W5:Y:S04]  /*0be0*/  LDG.E R18, desc[UR4][R4.64+0x18] ;  /* 0x0000180404127981 */ /* 0x000f68000c1e1900 */
[----:B------:R-:W5:Y:S01]  /*0bf0*/  LDG.E R17, desc[UR4][R4.64+0x1c] ;  /* 0x00001c0404117981 */ /* 0x000f62000c1e1900 */
[----:B------:R-:W-:Y:S01]  /*0c00*/  VIADD R6, R6, 0x8 ;  /* 0x0000000806067836 */ /* 0x000fe20000000000 */
[----:B--2---:R-:W-:-:S04]  /*0c10*/  IADD3 R7, PT, PT, R7, R9, R0 ;  /* 0x0000000907077210 */ /* 0x004fc80007ffe000 */
[----:B---3--:R-:W-:-:S04]  /*0c20*/  IADD3 R7, PT, PT, R14, R10, R7 ;  /* 0x0000000a0e077210 */ /* 0x008fc80007ffe007 */
[----:B----4-:R-:W-:-:S04]  /*0c30*/  IADD3 R7, PT, PT, R15, R16, R7 ;  /* 0x000000100f077210 */ /* 0x010fc80007ffe007 */
[----:B-----5:R-:W-:-:S07]  /*0c40*/  IADD3 R0, PT, PT, R17, R18, R7 ;  /* 0x0000001211007210 */ /* 0x020fce0007ffe007 */
.L_x_10:
[----:B------:R-:W-:Y:S05]  /*0c50*/  @!P0 BRA `(.L_x_9) ;  /* 0x00000000007c8947 */ /* 0x000fea0003800000 */
[----:B------:R-:W-:Y:S02]  /*0c60*/  ISETP.GE.U32.AND P1, PT, R19, 0x4, PT ;  /* 0x000000041300780c */ /* 0x000fe40003f26070 */
[----:B------:R-:W-:-:S04]  /*0c70*/  LOP3.LUT R11, R11, 0x3, RZ, 0xc0, !PT ;  /* 0x000000030b0b7812 */ /* 0x000fc800078ec0ff */
[----:B------:R-:W-:-:S07]  /*0c80*/  ISETP.NE.AND P0, PT, R11, RZ, PT ;  /* 0x000000ff0b00720c */ /* 0x000fce0003f05270 */
[----:B------:R-:W-:Y:S06]  /*0c90*/  @!P1 BRA `(.L_x_11) ;  /* 0x0000000000389947 */ /* 0x000fec0003800000 */
[----:B------:R-:W0:Y:S01]  /*0ca0*/  LDCU.64 UR6, c[0x0][0x380] ;  /* 0x00007000ff0677ac */ /* 0x000e220008000a00 */
[C---:B------:R-:W-:Y:S01]  /*0cb0*/  IADD3 R7, P1, PT, R3.reuse, R6, RZ ;  /* 0x0000000603077210 */ /* 0x040fe20007f3e0ff */
[----:B------:R-:W-:-:S04]  /*0cc0*/  IMAD.IADD R5, R3, 0x1, R6 ;  /* 0x0000000103057824 */ /* 0x000fc800078e0206 */
[----:B------:R-:W-:Y:S02]  /*0cd0*/  IMAD.X R10, RZ, RZ, RZ, P1 ;  /* 0x000000ffff0a7224 */ /* 0x000fe400008e06ff */
[----:B------:R-:W-:-:S06]  /*0ce0*/  IMAD.WIDE.U32 R4, R5, 0x4, R12 ;  /* 0x0000000405047825 */ /* 0x000fcc00078e000c */
[----:B------:R-:W2:Y:S01]  /*0cf0*/  LDG.E R5, desc[UR4][R4.64] ;  /* 0x0000000404057981 */ /* 0x000ea2000c1e1900 */
[----:B0-----:R-:W-:-:S04]  /*0d00*/  LEA R8, P1, R7, UR6, 0x2 ;  /* 0x0000000607087c11 */ /* 0x001fc8000f8210ff */
[----:B------:R-:W-:-:S05]  /*0d10*/  LEA.HI.X R9, R7, UR7, R10, 0x2, P1 ;  /* 0x0000000707097c11 */ /* 0x000fca00088f140a */
[----:B------:R-:W2:Y:S04]  /*0d20*/  LDG.E R7, desc[UR4][R8.64+0x4] ;  /* 0x0000040408077981 */ /* 0x000ea8000c1e1900 */
[----:B------:R-:W3:Y:S04]  /*0d30*/  LDG.E R15, desc[UR4][R8.64+0x8] ;  /* 0x00000804080f7981 */ /* 0x000ee8000c1e1900 */
[----:B------:R-:W3:Y:S01]  /*0d40*/  LDG.E R10, desc[UR4][R8.64+0xc] ;  /* 0x00000c04080a7981 */ /* 0x000ee2000c1e1900 */
[----:B------:R-:W-:Y:S01]  /*0d50*/  VIADD R6, R6, 0x4 ;  /* 0x0000000406067836 */ /* 0x000fe20000000000 */
[----:B--2---:R-:W-:-:S04]  /*0d60*/  IADD3 R0, PT, PT, R7, R5, R0 ;  /* 0x0000000507007210 */ /* 0x004fc80007ffe000 */
[----:B---3--:R-:W-:-:S07]  /*0d70*/  IADD3 R0, PT, PT, R10, R15, R0 ;  /* 0x0000000f0a007210 */ /* 0x008fce0007ffe000 */
.L_x_11:
[----:B------:R-:W-:Y:S05]  /*0d80*/  @!P0 BRA `(.L_x_9) ;  /* 0x0000000000308947 */ /* 0x000fea0003800000 */
[----:B------:R-:W-:Y:S01]  /*0d90*/  IADD3 R3, PT, PT, R3, R6, RZ ;  /* 0x0000000603037210 */ /* 0x000fe20007ffe0ff */
[----:B------:R-:W-:-:S04]  /*0da0*/  IMAD.MOV R11, RZ, RZ, -R11 ;  /* 0x000000ffff0b7224 */ /* 0x000fc800078e0a0b */
[----:B------:R-:W-:-:S07]  /*0db0*/  IMAD.WIDE.U32 R12, R3, 0x4, R12 ;  /* 0x00000004030c7825 */ /* 0x000fce00078e000c */
.L_x_12:
[----:B------:R-:W-:Y:S02]  /*0dc0*/  IMAD.MOV.U32 R4, RZ, RZ, R12 ;  /* 0x000000ffff047224 */ /* 0x000fe400078e000c */
[----:B------:R-:W-:-:S05]  /*0dd0*/  IMAD.MOV.U32 R5, RZ, RZ, R13 ;  /* 0x000000ffff057224 */ /* 0x000fca00078e000d */
[----:B------:R-:W2:Y:S01]  /*0de0*/  LDG.E R3, desc[UR4][R4.64] ;  /* 0x0000000404037981 */ /* 0x000ea2000c1e1900 */
[----:B------:R-:W-:Y:S02]  /*0df0*/  IADD3 R11, PT, PT, R11, 0x1, RZ ;  /* 0x000000010b0b7810 */ /* 0x000fe40007ffe0ff */
[----:B------:R-:W-:Y:S02]  /*0e00*/  IADD3 R12, P1, PT, R12, 0x4, RZ ;  /* 0x000000040c0c7810 */ /* 0x000fe40007f3e0ff */
[----:B------:R-:W-:-:S03]  /*0e10*/  ISETP.NE.AND P0, PT, R11, RZ, PT ;  /* 0x000000ff0b00720c */ /* 0x000fc60003f05270 */
[----:B------:R-:W-:Y:S02]  /*0e20*/  IMAD.X R13, RZ, RZ, R13, P1 ;  /* 0x000000ffff0d7224 */ /* 0x000fe400008e060d */
[----:B--2---:R-:W-:-:S08]  /*0e30*/  IMAD.IADD R0, R3, 0x1, R0 ;  /* 0x0000000103007824 */ /* 0x004fd000078e0200 */
[----:B------:R-:W-:Y:S05]  /*0e40*/  @P0 BRA `(.L_x_12) ;  /* 0xfffffffc00dc0947 */ /* 0x000fea000383ffff */
.L_x_9:
[----:B------:R-:W0:Y:S02]  /*0e50*/  LDC.64 R4, c[0x0][0x388] ;  /* 0x0000e200ff047b82 */ /* 0x000e240000000a00 */
[----:B0-----:R-:W-:-:S05]  /*0e60*/  IMAD.WIDE.U32 R4, R2, 0x4, R4 ;  /* 0x0000000402047825 */ /* 0x001fca00078e0004 */
[----:B------:R-:W-:Y:S01]  /*0e70*/  STG.E desc[UR4][R4.64], R0 ;  /* 0x0000000004007986 */ /* 0x000fe2000c101904 */
[----:B------:R-:W-:Y:S05]  /*0e80*/  EXIT ;  /* 0x000000000000794d */ /* 0x000fea0003800000 */
.L_x_13:
[----:B------:R-:W-:-:S00]  /*0e90*/  BRA `(.L_x_13) ;  /* 0xfffffffc00fc7947 */ /* 0x000fc0000383ffff */
[----:B------:R-:W-:-:S00]  /*0ea0*/  NOP ;  /* 0x0000000000007918 */ /* 0x000fc00000000000 */
        /* <DEDUP_REMOVED lines=13> */
.L_x_14:


//--------------------- .nv.shared.reserved.0     --------------------------
	.section	.nv.shared.reserved.0,"aw",@nobits
	.weak		__nv_reservedSMEM_offset_0_alias
	.size		__nv_reservedSMEM_offset_0_alias, 0, 64
	.other		__nv_reservedSMEM_offset_0_alias,@"STO_CUDA_RESERVED_SHARED STV_DEFAULT"
__nv_reservedSMEM_offset_0_alias:
	.zero		0
	.zero		64


//--------------------- .nv.constant0._Z12modifyMatrixPiS_ii --------------------------
	.section	.nv.constant0._Z12modifyMatrixPiS_ii,"a",@progbits
	.sectionflags	@""
	.align	4
.nv.constant0._Z12modifyMatrixPiS_ii:
	.zero		920


//--------------------- SYMBOLS --------------------------

	.type		.nv.reservedSmem.offset0,@object
	.size		.nv.reservedSmem.offset0,0x4
